//
// Generated by NVIDIA NVVM Compiler
//
// Compiler Build ID: CL-36424714
// Cuda compilation tools, release 13.0, V13.0.88
// Based on NVVM 20.0.0
//

.version 9.0
.target sm_100
.address_size 64

	// .globl	_Z12reverseArrayPfi

.visible .entry _Z12reverseArrayPfi(
	.param .u64 .ptr .align 1 _Z12reverseArrayPfi_param_0,
	.param .u32 _Z12reverseArrayPfi_param_1
)
{
	.reg .pred 	%p<2>;
	.reg .b32 	%r<11>;
	.reg .b32 	%f<3>;
	.reg .b64 	%rd<7>;

	ld.param.u64 	%rd1, [_Z12reverseArrayPfi_param_0];
	ld.param.u32 	%r2, [_Z12reverseArrayPfi_param_1];
	mov.u32 	%r3, %ctaid.x;
	mov.u32 	%r4, %ntid.x;
	mov.u32 	%r5, %tid.x;
	mad.lo.s32 	%r1, %r3, %r4, %r5;
	shr.u32 	%r6, %r2, 31;
	add.s32 	%r7, %r2, %r6;
	shr.s32 	%r8, %r7, 1;
	setp.ge.s32 	%p1, %r1, %r8;
	@%p1 bra 	$L__BB0_2;
	cvta.to.global.u64 	%rd2, %rd1;
	not.b32 	%r9, %r1;
	add.s32 	%r10, %r2, %r9;
	mul.wide.s32 	%rd3, %r1, 4;
	add.s64 	%rd4, %rd2, %rd3;
	ld.global.f32 	%f1, [%rd4];
	mul.wide.s32 	%rd5, %r10, 4;
	add.s64 	%rd6, %rd2, %rd5;
	ld.global.f32 	%f2, [%rd6];
	st.global.f32 	[%rd4], %f2;
	st.global.f32 	[%rd6], %f1;
$L__BB0_2:
	ret;

}


// ===== COMPILED SASS (sm_100) =====

	.target	sm_100

	.elftype	@"ET_EXEC"


//--------------------- .note.nv.tkinfo           --------------------------
	.section	.note.nv.tkinfo,"",@"SHT_NOTE"
	.sectionflags	@"SHF_NOTE_NV_TKINFO"
	.tkinfo
        /*0018*/ 	.word	0x00000002
        /*0030*/ 	.string	""
        /*0030*/ 	.string	"ptxas"
        /*0030*/ 	.string	"Cuda compilation tools, release 13.0, V13.0.88"
        /*0030*/ 	.string	"Build cuda_13.0.r13.0/compiler.36424714_0"
        /*0030*/ 	.string	"-arch sm_100 -m 64 "



//--------------------- .note.nv.cuinfo           --------------------------
	.section	.note.nv.cuinfo,"",@"SHT_NOTE"
	.sectionflags	@"SHF_NOTE_NV_CUINFO"
        /*0018*/ 	.short	0x0002
        /*001a*/ 	.short	0x0064
        /*001c*/ 	.short	0x0082
	.zero		2


//--------------------- .nv.info                  --------------------------
	.section	.nv.info,"",@"SHT_CUDA_INFO"
	.align	4


	//----- nvinfo : EIATTR_REGCOUNT
	.align		4
        /*0000*/ 	.byte	0x04, 0x2f
        /*0002*/ 	.short	(.L_1 - .L_0)
	.align		4
.L_0:
        /*0004*/ 	.word	index@(_Z12reverseArrayPfi)
        /*0008*/ 	.word	0x0000000c


	//----- nvinfo : EIATTR_FRAME_SIZE
	.align		4
.L_1:
        /*000c*/ 	.byte	0x04, 0x11
        /*000e*/ 	.short	(.L_3 - .L_2)
	.align		4
.L_2:
        /*0010*/ 	.word	index@(_Z12reverseArrayPfi)
        /*0014*/ 	.word	0x00000000


	//----- nvinfo : EIATTR_MIN_STACK_SIZE
	.align		4
.L_3:
        /*0018*/ 	.byte	0x04, 0x12
        /*001a*/ 	.short	(.L_5 - .L_4)
	.align		4
.L_4:
        /*001c*/ 	.word	index@(_Z12reverseArrayPfi)
        /*0020*/ 	.word	0x00000000
.L_5:


//--------------------- .nv.compat                --------------------------
	.section	.nv.compat,"",@"SHT_CUDA_COMPAT_INFO"
	.align	4
        /*0000*/ 	.byte	0x02, 0x09, 0x00, 0x00, 0x02, 0x02, 0x01, 0x00, 0x02, 0x05, 0x05, 0x00, 0x03, 0x07, 0x01, 0x01
        /*0010*/ 	.byte	0x02, 0x03, 0x00, 0x00, 0x02, 0x06, 0x01, 0x00, 0x04, 0x0b, 0x08, 0x00, 0x09, 0x00, 0x00, 0x00
        /*0020*/ 	.byte	0x00, 0x00, 0x00, 0x00


//--------------------- .nv.info._Z12reverseArrayPfi --------------------------
	.section	.nv.info._Z12reverseArrayPfi,"",@"SHT_CUDA_INFO"
	.sectionflags	@""
	.align	4


	//----- nvinfo : EIATTR_CUDA_API_VERSION
	.align		4
        /*0000*/ 	.byte	0x04, 0x37
        /*0002*/ 	.short	(.L_7 - .L_6)
.L_6:
        /*0004*/ 	.word	0x00000082


	//----- nvinfo : EIATTR_KPARAM_INFO
	.align		4
.L_7:
        /*0008*/ 	.byte	0x04, 0x17
        /*000a*/ 	.short	(.L_9 - .L_8)
.L_8:
        /*000c*/ 	.word	0x00000000
        /*0010*/ 	.short	0x0001
        /*0012*/ 	.short	0x0008
        /*0014*/ 	.byte	0x00, 0xf0, 0x11, 0x00


	//----- nvinfo : EIATTR_KPARAM_INFO
	.align		4
.L_9:
        /*0018*/ 	.byte	0x04, 0x17
        /*001a*/ 	.short	(.L_11 - .L_10)
.L_10:
        /*001c*/ 	.word	0x00000000
        /*0020*/ 	.short	0x0000
        /*0022*/ 	.short	0x0000
        /*0024*/ 	.byte	0x00, 0xf5, 0x21, 0x00


	//----- nvinfo : EIATTR_SPARSE_MMA_MASK
	.align		4
.L_11:
        /*0028*/ 	.byte	0x03, 0x50
        /*002a*/ 	.short	0x0000


	//----- nvinfo : EIATTR_MAXREG_COUNT
	.align		4
        /*002c*/ 	.byte	0x03, 0x1b
        /*002e*/ 	.short	0x00ff


	//----- nvinfo : EIATTR_MERCURY_ISA_VERSION
	.align		4
        /*0030*/ 	.byte	0x03, 0x5f
        /*0032*/ 	.short	0x0101


	//----- nvinfo : EIATTR_VRC_CTA_INIT_COUNT
	.align		4
        /*0034*/ 	.byte	0x02, 0x4a
	.zero		1
	.zero		1


	//----- nvinfo : EIATTR_EXIT_INSTR_OFFSETS
	.align		4
        /*0038*/ 	.byte	0x04, 0x1c
        /*003a*/ 	.short	(.L_13 - .L_12)


	//   ....[0]....
.L_12:
        /*003c*/ 	.word	0x00000090


	//   ....[1]....
        /*0040*/ 	.word	0x00000140


	//----- nvinfo : EIATTR_CBANK_PARAM_SIZE
	.align		4
.L_13:
        /*0044*/ 	.byte	0x03, 0x19
        /*0046*/ 	.short	0x000c


	//----- nvinfo : EIATTR_PARAM_CBANK
	.align		4
        /*0048*/ 	.byte	0x04, 0x0a
        /*004a*/ 	.short	(.L_15 - .L_14)
	.align		4
.L_14:
        /*004c*/ 	.word	index@(.nv.constant0._Z12reverseArrayPfi)
        /*0050*/ 	.short	0x0380
        /*0052*/ 	.short	0x000c


	//----- nvinfo : EIATTR_SW_WAR
	.align		4
.L_15:
        /*0054*/ 	.byte	0x04, 0x36
        /*0056*/ 	.short	(.L_17 - .L_16)
.L_16:
        /*0058*/ 	.word	0x00000008
.L_17:


//--------------------- .nv.callgraph             --------------------------
	.section	.nv.callgraph,"",@"SHT_CUDA_CALLGRAPH"
	.align	4
	.sectionentsize	8
	.align		4
        /*0000*/ 	.word	0x00000000
	.align		4
        /*0004*/ 	.word	0xffffffff
	.align		4
        /*0008*/ 	.word	0x00000000
	.align		4
        /*000c*/ 	.word	0xfffffffe
	.align		4
        /*0010*/ 	.word	0x00000000
	.align		4
        /*0014*/ 	.word	0xfffffffd
	.align		4
        /*0018*/ 	.word	0x00000000
	.align		4
        /*001c*/ 	.word	0xfffffffc


//--------------------- .text._Z12reverseArrayPfi --------------------------
	.section	.text._Z12reverseArrayPfi,"ax",@progbits
	.align	128
        .global         _Z12reverseArrayPfi
        .type           _Z12reverseArrayPfi,@function
        .size           _Z12reverseArrayPfi,(.L_x_1 - _Z12reverseArrayPfi)
        .other          _Z12reverseArrayPfi,@"STO_CUDA_ENTRY STV_DEFAULT"
_Z12reverseArrayPfi:
.text._Z12reverseArrayPfi:
[----:B------:R-:W-:Y:S01]  /*0000*/  LDC R1, c[0x0][0x37c] ;  /* 0x0000df00ff017b82 */ /* 0x000fe20000000800 */
[----:B------:R-:W0:Y:S07]  /*0010*/  S2R R0, SR_TID.X ;  /* 0x0000000000007919 */ /* 0x000e2e0000002100 */
[----:B------:R-:W0:Y:S01]  /*0020*/  S2UR UR5, SR_CTAID.X ;  /* 0x00000000000579c3 */ /* 0x000e220000002500 */
[----:B------:R-:W1:Y:S07]  /*0030*/  LDCU UR6, c[0x0][0x388] ;  /* 0x00007100ff0677ac */ /* 0x000e6e0008000800 */
[----:B------:R-:W0:Y:S01]  /*0040*/  LDC R7, c[0x0][0x360] ;  /* 0x0000d800ff077b82 */ /* 0x000e220000000800 */
[----:B-1----:R-:W-:-:S04]  /*0050*/  ULEA.HI UR4, UR6, UR6, URZ, 0x1 ;  /* 0x0000000606047291 */ /* 0x002fc8000f8f08ff */
[----:B------:R-:W-:Y:S01]  /*0060*/  USHF.R.S32.HI UR4, URZ, 0x1, UR4 ;  /* 0x00000001ff047899 */ /* 0x000fe20008011404 */
[----:B0-----:R-:W-:-:S05]  /*0070*/  IMAD R7, R7, UR5, R0 ;  /* 0x0000000507077c24 */ /* 0x001fca000f8e0200 */
[----:B------:R-:W-:-:S13]  /*0080*/  ISETP.GE.AND P0, PT, R7, UR4, PT ;  /* 0x0000000407007c0c */ /* 0x000fda000bf06270 */
[----:B------:R-:W-:Y:S05]  /*0090*/  @P0 EXIT ;  /* 0x000000000000094d */ /* 0x000fea0003800000 */
[----:B------:R-:W0:Y:S01]  /*00a0*/  LDC.64 R2, c[0x0][0x380] ;  /* 0x0000e000ff027b82 */ /* 0x000e220000000a00 */
[----:B------:R-:W1:Y:S01]  /*00b0*/  LDCU.64 UR4, c[0x0][0x358] ;  /* 0x00006b00ff0477ac */ /* 0x000e620008000a00 */
[----:B------:R-:W-:-:S04]  /*00c0*/  LOP3.LUT R0, RZ, R7, RZ, 0x33, !PT ;  /* 0x00000007ff007212 */ /* 0x000fc800078e33ff */
[----:B------:R-:W-:-:S05]  /*00d0*/  IADD3 R5, PT, PT, R0, UR6, RZ ;  /* 0x0000000600057c10 */ /* 0x000fca000fffe0ff */
[----:B0-----:R-:W-:-:S04]  /*00e0*/  IMAD.WIDE R4, R5, 0x4, R2 ;  /* 0x0000000405047825 */ /* 0x001fc800078e0202 */
[----:B------:R-:W-:Y:S01]  /*00f0*/  IMAD.WIDE R2, R7, 0x4, R2 ;  /* 0x0000000407027825 */ /* 0x000fe200078e0202 */
[----:B-1----:R-:W2:Y:S04]  /*0100*/  LDG.E R9, desc[UR4][R4.64] ;  /* 0x0000000404097981 */ /* 0x002ea8000c1e1900 */
[----:B------:R-:W3:Y:S04]  /*0110*/  LDG.E R7, desc[UR4][R2.64] ;  /* 0x0000000402077981 */ /* 0x000ee8000c1e1900 */
[----:B--2---:R-:W-:Y:S04]  /*0120*/  STG.E desc[UR4][R2.64], R9 ;  /* 0x0000000902007986 */ /* 0x004fe8000c101904 */
[----:B---3--:R-:W-:Y:S01]  /*0130*/  STG.E desc[UR4][R4.64], R7 ;  /* 0x0000000704007986 */ /* 0x008fe2000c101904 */
[----:B------:R-:W-:Y:S05]  /*0140*/  EXIT ;  /* 0x000000000000794d */ /* 0x000fea0003800000 */
.L_x_0:
[----:B------:R-:W-:-:S00]  /*0150*/  BRA `(.L_x_0) ;  /* 0xfffffffc00fc7947 */ /* 0x000fc0000383ffff */
[----:B------:R-:W-:-:S00]  /*0160*/  NOP ;  /* 0x0000000000007918 */ /* 0x000fc00000000000 */
        /* <DEDUP_REMOVED lines=9> */
.L_x_1:


//--------------------- .nv.shared.reserved.0     --------------------------
	.section	.nv.shared.reserved.0,"aw",@nobits
	.weak		__nv_reservedSMEM_offset_0_alias
	.size		__nv_reservedSMEM_offset_0_alias, 0, 64
	.other		__nv_reservedSMEM_offset_0_alias,@"STO_CUDA_RESERVED_SHARED STV_DEFAULT"
__nv_reservedSMEM_offset_0_alias:
	.zero		0
	.zero		64


//--------------------- .nv.constant0._Z12reverseArrayPfi --------------------------
	.section	.nv.constant0._Z12reverseArrayPfi,"a",@progbits
	.sectionflags	@""
	.align	4
.nv.constant0._Z12reverseArrayPfi:
	.zero		908


//--------------------- SYMBOLS --------------------------

	.type		.nv.reservedSmem.offset0,@object
	.size		.nv.reservedSmem.offset0,0x4
